//
// Generated by NVIDIA NVVM Compiler
//
// Compiler Build ID: CL-36424714
// Cuda compilation tools, release 13.0, V13.0.88
// Based on NVVM 20.0.0
//

.version 9.0
.target sm_100
.address_size 64

	// .globl	_Z17cg_variable_startPfS_S_i
// _ZZ17cg_variable_startPfS_S_iE16shared_r_squared has been demoted
// _ZZ17cg_variable_startPfS_S_iE12shared_p_sum has been demoted
// _ZZ17cg_variable_startPfS_S_iE1r has been demoted
// _ZZ13cg_zero_startPfS_S_iE16shared_r_squared has been demoted
// _ZZ13cg_zero_startPfS_S_iE12shared_p_sum has been demoted

.visible .entry _Z17cg_variable_startPfS_S_i(
	.param .u64 .ptr .align 1 _Z17cg_variable_startPfS_S_i_param_0,
	.param .u64 .ptr .align 1 _Z17cg_variable_startPfS_S_i_param_1,
	.param .u64 .ptr .align 1 _Z17cg_variable_startPfS_S_i_param_2,
	.param .u32 _Z17cg_variable_startPfS_S_i_param_3
)
{
	.reg .pred 	%p<6>;
	.reg .b32 	%r<26>;
	.reg .b32 	%f<38>;
	.reg .b64 	%rd<15>;
	// demoted variable
	.shared .align 4 .b8 _ZZ17cg_variable_startPfS_S_iE16shared_r_squared[4096];
	// demoted variable
	.shared .align 4 .b8 _ZZ17cg_variable_startPfS_S_iE12shared_p_sum[4096];
	// demoted variable
	.shared .align 4 .b8 _ZZ17cg_variable_startPfS_S_iE1r[4096];
	ld.param.u64 	%rd2, [_Z17cg_variable_startPfS_S_i_param_0];
	ld.param.u64 	%rd4, [_Z17cg_variable_startPfS_S_i_param_1];
	ld.param.u64 	%rd3, [_Z17cg_variable_startPfS_S_i_param_2];
	ld.param.u32 	%r10, [_Z17cg_variable_startPfS_S_i_param_3];
	cvta.to.global.u64 	%rd1, %rd4;
	mov.u32 	%r25, %ntid.x;
	mov.u32 	%r2, %ctaid.x;
	mov.u32 	%r3, %tid.x;
	mad.lo.s32 	%r4, %r25, %r2, %r3;
	shl.b32 	%r11, %r3, 2;
	mov.u32 	%r12, _ZZ17cg_variable_startPfS_S_iE16shared_r_squared;
	add.s32 	%r5, %r12, %r11;
	mov.b32 	%r13, 0;
	st.shared.u32 	[%r5], %r13;
	mov.u32 	%r14, _ZZ17cg_variable_startPfS_S_iE12shared_p_sum;
	add.s32 	%r6, %r14, %r11;
	st.shared.u32 	[%r6], %r13;
	bar.sync 	0;
	setp.ge.s32 	%p1, %r4, %r10;
	shl.b32 	%r15, %r4, 2;
	mov.u32 	%r16, _ZZ17cg_variable_startPfS_S_iE1r;
	add.s32 	%r7, %r16, %r15;
	@%p1 bra 	$L__BB0_2;
	cvta.to.global.u64 	%rd5, %rd3;
	cvta.to.global.u64 	%rd6, %rd2;
	mul.lo.s32 	%r17, %r2, 3;
	mul.lo.s32 	%r18, %r4, 3;
	mul.wide.s32 	%rd7, %r18, 4;
	add.s64 	%rd8, %rd6, %rd7;
	ld.global.f32 	%f1, [%rd8];
	mul.wide.u32 	%rd9, %r17, 4;
	add.s64 	%rd10, %rd1, %rd9;
	ld.global.f32 	%f2, [%rd10];
	fma.rn.f32 	%f3, %f1, %f2, 0f00000000;
	ld.global.f32 	%f4, [%rd8+4];
	ld.global.f32 	%f5, [%rd10+4];
	fma.rn.f32 	%f6, %f4, %f5, %f3;
	ld.global.f32 	%f7, [%rd8+8];
	ld.global.f32 	%f8, [%rd10+8];
	fma.rn.f32 	%f9, %f7, %f8, %f6;
	mul.wide.s32 	%rd11, %r4, 4;
	add.s64 	%rd12, %rd5, %rd11;
	ld.global.f32 	%f10, [%rd12];
	sub.f32 	%f11, %f10, %f9;
	st.shared.f32 	[%r7], %f11;
	bar.sync 	0;
	ld.shared.f32 	%f12, [%r6];
	ld.global.f32 	%f13, [%rd8];
	shl.b32 	%r19, %r17, 2;
	add.s32 	%r21, %r16, %r19;
	ld.shared.f32 	%f14, [%r21];
	fma.rn.f32 	%f15, %f13, %f14, %f12;
	ld.global.f32 	%f16, [%rd8+4];
	ld.shared.f32 	%f17, [%r21+4];
	fma.rn.f32 	%f18, %f16, %f17, %f15;
	ld.global.f32 	%f19, [%rd8+8];
	ld.shared.f32 	%f20, [%r21+8];
	fma.rn.f32 	%f21, %f19, %f20, %f18;
	st.shared.f32 	[%r6], %f21;
	bar.sync 	0;
	ld.shared.f32 	%f22, [%r7];
	mul.f32 	%f23, %f22, %f22;
	st.shared.f32 	[%r5], %f23;
	ld.shared.f32 	%f24, [%r6];
	mul.f32 	%f25, %f22, %f24;
	st.shared.f32 	[%r6], %f25;
$L__BB0_2:
	bar.sync 	0;
	setp.lt.u32 	%p2, %r25, 2;
	@%p2 bra 	$L__BB0_6;
$L__BB0_3:
	shr.u32 	%r9, %r25, 1;
	setp.ge.u32 	%p3, %r3, %r9;
	@%p3 bra 	$L__BB0_5;
	ld.shared.f32 	%f26, [%r5];
	shl.b32 	%r22, %r9, 2;
	add.s32 	%r23, %r5, %r22;
	ld.shared.f32 	%f27, [%r23];
	add.f32 	%f28, %f26, %f27;
	st.shared.f32 	[%r5], %f28;
	ld.shared.f32 	%f29, [%r6];
	add.s32 	%r24, %r6, %r22;
	ld.shared.f32 	%f30, [%r24];
	add.f32 	%f31, %f29, %f30;
	st.shared.f32 	[%r6], %f31;
	bar.sync 	0;
$L__BB0_5:
	setp.gt.u32 	%p4, %r25, 3;
	mov.u32 	%r25, %r9;
	@%p4 bra 	$L__BB0_3;
$L__BB0_6:
	setp.ge.s32 	%p5, %r4, %r10;
	bar.sync 	0;
	@%p5 bra 	$L__BB0_8;
	ld.shared.f32 	%f32, [_ZZ17cg_variable_startPfS_S_iE16shared_r_squared];
	ld.shared.f32 	%f33, [_ZZ17cg_variable_startPfS_S_iE12shared_p_sum];
	div.rn.f32 	%f34, %f32, %f33;
	mul.wide.s32 	%rd13, %r4, 4;
	add.s64 	%rd14, %rd1, %rd13;
	ld.global.f32 	%f35, [%rd14];
	ld.shared.f32 	%f36, [%r7];
	fma.rn.f32 	%f37, %f34, %f36, %f35;
	st.global.f32 	[%rd14], %f37;
$L__BB0_8:
	ret;

}
	// .globl	_Z13cg_zero_startPfS_S_i
.visible .entry _Z13cg_zero_startPfS_S_i(
	.param .u64 .ptr .align 1 _Z13cg_zero_startPfS_S_i_param_0,
	.param .u64 .ptr .align 1 _Z13cg_zero_startPfS_S_i_param_1,
	.param .u64 .ptr .align 1 _Z13cg_zero_startPfS_S_i_param_2,
	.param .u32 _Z13cg_zero_startPfS_S_i_param_3
)
{
	.reg .pred 	%p<6>;
	.reg .b32 	%r<20>;
	.reg .b32 	%f<27>;
	.reg .b64 	%rd<15>;
	// demoted variable
	.shared .align 4 .b8 _ZZ13cg_zero_startPfS_S_iE16shared_r_squared[4096];
	// demoted variable
	.shared .align 4 .b8 _ZZ13cg_zero_startPfS_S_iE12shared_p_sum[4096];
	ld.param.u64 	%rd3, [_Z13cg_zero_startPfS_S_i_param_0];
	ld.param.u64 	%rd4, [_Z13cg_zero_startPfS_S_i_param_1];
	ld.param.u64 	%rd5, [_Z13cg_zero_startPfS_S_i_param_2];
	ld.param.u32 	%r9, [_Z13cg_zero_startPfS_S_i_param_3];
	cvta.to.global.u64 	%rd1, %rd5;
	mov.u32 	%r19, %ntid.x;
	mov.u32 	%r2, %ctaid.x;
	mov.u32 	%r3, %tid.x;
	mad.lo.s32 	%r4, %r19, %r2, %r3;
	shl.b32 	%r10, %r3, 2;
	mov.u32 	%r11, _ZZ13cg_zero_startPfS_S_iE16shared_r_squared;
	add.s32 	%r5, %r11, %r10;
	mov.b32 	%r12, 0;
	st.shared.u32 	[%r5], %r12;
	mov.u32 	%r13, _ZZ13cg_zero_startPfS_S_iE12shared_p_sum;
	add.s32 	%r6, %r13, %r10;
	st.shared.u32 	[%r6], %r12;
	bar.sync 	0;
	setp.ge.s32 	%p1, %r4, %r9;
	mul.wide.s32 	%rd6, %r4, 4;
	add.s64 	%rd2, %rd1, %rd6;
	@%p1 bra 	$L__BB1_2;
	cvta.to.global.u64 	%rd7, %rd3;
	ld.shared.f32 	%f1, [%r6];
	mul.lo.s32 	%r14, %r2, 3;
	mul.lo.s32 	%r15, %r4, 3;
	mul.wide.s32 	%rd8, %r15, 4;
	add.s64 	%rd9, %rd7, %rd8;
	ld.global.f32 	%f2, [%rd9];
	mul.wide.u32 	%rd10, %r14, 4;
	add.s64 	%rd11, %rd1, %rd10;
	ld.global.f32 	%f3, [%rd11];
	fma.rn.f32 	%f4, %f2, %f3, %f1;
	ld.global.f32 	%f5, [%rd9+4];
	ld.global.f32 	%f6, [%rd11+4];
	fma.rn.f32 	%f7, %f5, %f6, %f4;
	ld.global.f32 	%f8, [%rd9+8];
	ld.global.f32 	%f9, [%rd11+8];
	fma.rn.f32 	%f10, %f8, %f9, %f7;
	st.shared.f32 	[%r6], %f10;
	bar.sync 	0;
	ld.global.f32 	%f11, [%rd2];
	mul.f32 	%f12, %f11, %f11;
	st.shared.f32 	[%r5], %f12;
	ld.shared.f32 	%f13, [%r6];
	mul.f32 	%f14, %f11, %f13;
	st.shared.f32 	[%r6], %f14;
$L__BB1_2:
	bar.sync 	0;
	setp.lt.u32 	%p2, %r19, 2;
	@%p2 bra 	$L__BB1_6;
$L__BB1_3:
	shr.u32 	%r8, %r19, 1;
	setp.ge.u32 	%p3, %r3, %r8;
	@%p3 bra 	$L__BB1_5;
	ld.shared.f32 	%f15, [%r5];
	shl.b32 	%r16, %r8, 2;
	add.s32 	%r17, %r5, %r16;
	ld.shared.f32 	%f16, [%r17];
	add.f32 	%f17, %f15, %f16;
	st.shared.f32 	[%r5], %f17;
	ld.shared.f32 	%f18, [%r6];
	add.s32 	%r18, %r6, %r16;
	ld.shared.f32 	%f19, [%r18];
	add.f32 	%f20, %f18, %f19;
	st.shared.f32 	[%r6], %f20;
	bar.sync 	0;
$L__BB1_5:
	setp.gt.u32 	%p4, %r19, 3;
	mov.u32 	%r19, %r8;
	@%p4 bra 	$L__BB1_3;
$L__BB1_6:
	setp.ge.s32 	%p5, %r4, %r9;
	bar.sync 	0;
	@%p5 bra 	$L__BB1_8;
	ld.shared.f32 	%f21, [_ZZ13cg_zero_startPfS_S_iE16shared_r_squared];
	ld.shared.f32 	%f22, [_ZZ13cg_zero_startPfS_S_iE12shared_p_sum];
	div.rn.f32 	%f23, %f21, %f22;
	cvta.to.global.u64 	%rd12, %rd4;
	add.s64 	%rd14, %rd12, %rd6;
	ld.global.f32 	%f24, [%rd14];
	ld.global.f32 	%f25, [%rd2];
	fma.rn.f32 	%f26, %f23, %f25, %f24;
	st.global.f32 	[%rd14], %f26;
$L__BB1_8:
	ret;

}


// ===== COMPILED SASS (sm_100) =====

	.target	sm_100

	.elftype	@"ET_EXEC"


//--------------------- .note.nv.tkinfo           --------------------------
	.section	.note.nv.tkinfo,"",@"SHT_NOTE"
	.sectionflags	@"SHF_NOTE_NV_TKINFO"
	.tkinfo
        /*0018*/ 	.word	0x00000002
        /*0030*/ 	.string	""
        /*0030*/ 	.string	"ptxas"
        /*0030*/ 	.string	"Cuda compilation tools, release 13.0, V13.0.88"
        /*0030*/ 	.string	"Build cuda_13.0.r13.0/compiler.36424714_0"
        /*0030*/ 	.string	"-arch sm_100 -m 64 "



//--------------------- .note.nv.cuinfo           --------------------------
	.section	.note.nv.cuinfo,"",@"SHT_NOTE"
	.sectionflags	@"SHF_NOTE_NV_CUINFO"
        /*0018*/ 	.short	0x0002
        /*001a*/ 	.short	0x0064
        /*001c*/ 	.short	0x0082
	.zero		2


//--------------------- .nv.info                  --------------------------
	.section	.nv.info,"",@"SHT_CUDA_INFO"
	.align	4


	//----- nvinfo : EIATTR_REGCOUNT
	.align		4
        /*0000*/ 	.byte	0x04, 0x2f
        /*0002*/ 	.short	(.L_1 - .L_0)
	.align		4
.L_0:
        /*0004*/ 	.word	index@(_Z17cg_variable_startPfS_S_i)
        /*0008*/ 	.word	0x00000018


	//----- nvinfo : EIATTR_FRAME_SIZE
	.align		4
.L_1:
        /*000c*/ 	.byte	0x04, 0x11
        /*000e*/ 	.short	(.L_3 - .L_2)
	.align		4
.L_2:
        /*0010*/ 	.word	index@($__internal_1_$__cuda_sm3x_div_rn_noftz_f32_slowpath)
        /*0014*/ 	.word	0x00000000


	//----- nvinfo : EIATTR_FRAME_SIZE
	.align		4
.L_3:
        /*0018*/ 	.byte	0x04, 0x11
        /*001a*/ 	.short	(.L_5 - .L_4)
	.align		4
.L_4:
        /*001c*/ 	.word	index@(_Z17cg_variable_startPfS_S_i)
        /*0020*/ 	.word	0x00000000


	//----- nvinfo : EIATTR_REGCOUNT
	.align		4
.L_5:
        /*0024*/ 	.byte	0x04, 0x2f
        /*0026*/ 	.short	(.L_7 - .L_6)
	.align		4
.L_6:
        /*0028*/ 	.word	index@(_Z13cg_zero_startPfS_S_i)
        /*002c*/ 	.word	0x00000015


	//----- nvinfo : EIATTR_FRAME_SIZE
	.align		4
.L_7:
        /*0030*/ 	.byte	0x04, 0x11
        /*0032*/ 	.short	(.L_9 - .L_8)
	.align		4
.L_8:
        /*0034*/ 	.word	index@($__internal_0_$__cuda_sm3x_div_rn_noftz_f32_slowpath)
        /*0038*/ 	.word	0x00000000


	//----- nvinfo : EIATTR_FRAME_SIZE
	.align		4
.L_9:
        /*003c*/ 	.byte	0x04, 0x11
        /*003e*/ 	.short	(.L_11 - .L_10)
	.align		4
.L_10:
        /*0040*/ 	.word	index@(_Z13cg_zero_startPfS_S_i)
        /*0044*/ 	.word	0x00000000


	//----- nvinfo : EIATTR_MIN_STACK_SIZE
	.align		4
.L_11:
        /*0048*/ 	.byte	0x04, 0x12
        /*004a*/ 	.short	(.L_13 - .L_12)
	.align		4
.L_12:
        /*004c*/ 	.word	index@(_Z13cg_zero_startPfS_S_i)
        /*0050*/ 	.word	0x00000000


	//----- nvinfo : EIATTR_MIN_STACK_SIZE
	.align		4
.L_13:
        /*0054*/ 	.byte	0x04, 0x12
        /*0056*/ 	.short	(.L_15 - .L_14)
	.align		4
.L_14:
        /*0058*/ 	.word	index@(_Z17cg_variable_startPfS_S_i)
        /*005c*/ 	.word	0x00000000
.L_15:


//--------------------- .nv.compat                --------------------------
	.section	.nv.compat,"",@"SHT_CUDA_COMPAT_INFO"
	.align	4
        /*0000*/ 	.byte	0x02, 0x09, 0x00, 0x00, 0x02, 0x02, 0x01, 0x00, 0x02, 0x05, 0x05, 0x00, 0x03, 0x07, 0x01, 0x01
        /*0010*/ 	.byte	0x02, 0x03, 0x00, 0x00, 0x02, 0x06, 0x01, 0x00, 0x04, 0x0b, 0x08, 0x00, 0x01, 0x00, 0x00, 0x00
        /*0020*/ 	.byte	0x00, 0x00, 0x00, 0x00


//--------------------- .nv.info._Z13cg_zero_startPfS_S_i --------------------------
	.section	.nv.info._Z13cg_zero_startPfS_S_i,"",@"SHT_CUDA_INFO"
	.sectionflags	@""
	.align	4


	//----- nvinfo : EIATTR_CUDA_API_VERSION
	.align		4
        /*0000*/ 	.byte	0x04, 0x37
        /*0002*/ 	.short	(.L_17 - .L_16)
.L_16:
        /*0004*/ 	.word	0x00000082


	//----- nvinfo : EIATTR_KPARAM_INFO
	.align		4
.L_17:
        /*0008*/ 	.byte	0x04, 0x17
        /*000a*/ 	.short	(.L_19 - .L_18)
.L_18:
        /*000c*/ 	.word	0x00000000
        /*0010*/ 	.short	0x0003
        /*0012*/ 	.short	0x0018
        /*0014*/ 	.byte	0x00, 0xf0, 0x11, 0x00


	//----- nvinfo : EIATTR_KPARAM_INFO
	.align		4
.L_19:
        /*0018*/ 	.byte	0x04, 0x17
        /*001a*/ 	.short	(.L_21 - .L_20)
.L_20:
        /*001c*/ 	.word	0x00000000
        /*0020*/ 	.short	0x0002
        /*0022*/ 	.short	0x0010
        /*0024*/ 	.byte	0x00, 0xf5, 0x21, 0x00


	//----- nvinfo : EIATTR_KPARAM_INFO
	.align		4
.L_21:
        /*0028*/ 	.byte	0x04, 0x17
        /*002a*/ 	.short	(.L_23 - .L_22)
.L_22:
        /*002c*/ 	.word	0x00000000
        /*0030*/ 	.short	0x0001
        /*0032*/ 	.short	0x0008
        /*0034*/ 	.byte	0x00, 0xf5, 0x21, 0x00


	//----- nvinfo : EIATTR_KPARAM_INFO
	.align		4
.L_23:
        /*0038*/ 	.byte	0x04, 0x17
        /*003a*/ 	.short	(.L_25 - .L_24)
.L_24:
        /*003c*/ 	.word	0x00000000
        /*0040*/ 	.short	0x0000
        /*0042*/ 	.short	0x0000
        /*0044*/ 	.byte	0x00, 0xf5, 0x21, 0x00


	//----- nvinfo : EIATTR_SPARSE_MMA_MASK
	.align		4
.L_25:
        /*0048*/ 	.byte	0x03, 0x50
        /*004a*/ 	.short	0x0000


	//----- nvinfo : EIATTR_MAXREG_COUNT
	.align		4
        /*004c*/ 	.byte	0x03, 0x1b
        /*004e*/ 	.short	0x00ff


	//----- nvinfo : EIATTR_NUM_BARRIERS
	.align		4
        /*0050*/ 	.byte	0x02, 0x4c
        /*0052*/ 	.byte	0x01
	.zero		1


	//----- nvinfo : EIATTR_MERCURY_ISA_VERSION
	.align		4
        /*0054*/ 	.byte	0x03, 0x5f
        /*0056*/ 	.short	0x0101


	//----- nvinfo : EIATTR_VRC_CTA_INIT_COUNT
	.align		4
        /*0058*/ 	.byte	0x02, 0x4a
	.zero		1
	.zero		1


	//----- nvinfo : EIATTR_EXIT_INSTR_OFFSETS
	.align		4
        /*005c*/ 	.byte	0x04, 0x1c
        /*005e*/ 	.short	(.L_27 - .L_26)


	//   ....[0]....
.L_26:
        /*0060*/ 	.word	0x00000480


	//   ....[1]....
        /*0064*/ 	.word	0x000005f0


	//----- nvinfo : EIATTR_CRS_STACK_SIZE
	.align		4
.L_27:
        /*0068*/ 	.byte	0x04, 0x1e
        /*006a*/ 	.short	(.L_29 - .L_28)
.L_28:
        /*006c*/ 	.word	0x00000000


	//----- nvinfo : EIATTR_CBANK_PARAM_SIZE
	.align		4
.L_29:
        /*0070*/ 	.byte	0x03, 0x19
        /*0072*/ 	.short	0x001c


	//----- nvinfo : EIATTR_PARAM_CBANK
	.align		4
        /*0074*/ 	.byte	0x04, 0x0a
        /*0076*/ 	.short	(.L_31 - .L_30)
	.align		4
.L_30:
        /*0078*/ 	.word	index@(.nv.constant0._Z13cg_zero_startPfS_S_i)
        /*007c*/ 	.short	0x0380
        /*007e*/ 	.short	0x001c


	//----- nvinfo : EIATTR_SW_WAR
	.align		4
.L_31:
        /*0080*/ 	.byte	0x04, 0x36
        /*0082*/ 	.short	(.L_33 - .L_32)
.L_32:
        /*0084*/ 	.word	0x00000008
.L_33:


//--------------------- .nv.info._Z17cg_variable_startPfS_S_i --------------------------
	.section	.nv.info._Z17cg_variable_startPfS_S_i,"",@"SHT_CUDA_INFO"
	.sectionflags	@""
	.align	4


	//----- nvinfo : EIATTR_CUDA_API_VERSION
	.align		4
        /*0000*/ 	.byte	0x04, 0x37
        /*0002*/ 	.short	(.L_35 - .L_34)
.L_34:
        /*0004*/ 	.word	0x00000082


	//----- nvinfo : EIATTR_KPARAM_INFO
	.align		4
.L_35:
        /*0008*/ 	.byte	0x04, 0x17
        /*000a*/ 	.short	(.L_37 - .L_36)
.L_36:
        /*000c*/ 	.word	0x00000000
        /*0010*/ 	.short	0x0003
        /*0012*/ 	.short	0x0018
        /*0014*/ 	.byte	0x00, 0xf0, 0x11, 0x00


	//----- nvinfo : EIATTR_KPARAM_INFO
	.align		4
.L_37:
        /*0018*/ 	.byte	0x04, 0x17
        /*001a*/ 	.short	(.L_39 - .L_38)
.L_38:
        /*001c*/ 	.word	0x00000000
        /*0020*/ 	.short	0x0002
        /*0022*/ 	.short	0x0010
        /*0024*/ 	.byte	0x00, 0xf5, 0x21, 0x00


	//----- nvinfo : EIATTR_KPARAM_INFO
	.align		4
.L_39:
        /*0028*/ 	.byte	0x04, 0x17
        /*002a*/ 	.short	(.L_41 - .L_40)
.L_40:
        /*002c*/ 	.word	0x00000000
        /*0030*/ 	.short	0x0001
        /*0032*/ 	.short	0x0008
        /*0034*/ 	.byte	0x00, 0xf5, 0x21, 0x00


	//----- nvinfo : EIATTR_KPARAM_INFO
	.align		4
.L_41:
        /*0038*/ 	.byte	0x04, 0x17
        /*003a*/ 	.short	(.L_43 - .L_42)
.L_42:
        /*003c*/ 	.word	0x00000000
        /*0040*/ 	.short	0x0000
        /*0042*/ 	.short	0x0000
        /*0044*/ 	.byte	0x00, 0xf5, 0x21, 0x00


	//----- nvinfo : EIATTR_SPARSE_MMA_MASK
	.align		4
.L_43:
        /*0048*/ 	.byte	0x03, 0x50
        /*004a*/ 	.short	0x0000


	//----- nvinfo : EIATTR_MAXREG_COUNT
	.align		4
        /*004c*/ 	.byte	0x03, 0x1b
        /*004e*/ 	.short	0x00ff


	//----- nvinfo : EIATTR_NUM_BARRIERS
	.align		4
        /*0050*/ 	.byte	0x02, 0x4c
        /*0052*/ 	.byte	0x01
	.zero		1


	//----- nvinfo : EIATTR_MERCURY_ISA_VERSION
	.align		4
        /*0054*/ 	.byte	0x03, 0x5f
        /*0056*/ 	.short	0x0101


	//----- nvinfo : EIATTR_VRC_CTA_INIT_COUNT
	.align		4
        /*0058*/ 	.byte	0x02, 0x4a
	.zero		1
	.zero		1


	//----- nvinfo : EIATTR_EXIT_INSTR_OFFSETS
	.align		4
        /*005c*/ 	.byte	0x04, 0x1c
        /*005e*/ 	.short	(.L_45 - .L_44)


	//   ....[0]....
.L_44:
        /*0060*/ 	.word	0x000005a0


	//   ....[1]....
        /*0064*/ 	.word	0x00000710


	//----- nvinfo : EIATTR_CRS_STACK_SIZE
	.align		4
.L_45:
        /*0068*/ 	.byte	0x04, 0x1e
        /*006a*/ 	.short	(.L_47 - .L_46)
.L_46:
        /*006c*/ 	.word	0x00000000


	//----- nvinfo : EIATTR_CBANK_PARAM_SIZE
	.align		4
.L_47:
        /*0070*/ 	.byte	0x03, 0x19
        /*0072*/ 	.short	0x001c


	//----- nvinfo : EIATTR_PARAM_CBANK
	.align		4
        /*0074*/ 	.byte	0x04, 0x0a
        /*0076*/ 	.short	(.L_49 - .L_48)
	.align		4
.L_48:
        /*0078*/ 	.word	index@(.nv.constant0._Z17cg_variable_startPfS_S_i)
        /*007c*/ 	.short	0x0380
        /*007e*/ 	.short	0x001c


	//----- nvinfo : EIATTR_SW_WAR
	.align		4
.L_49:
        /*0080*/ 	.byte	0x04, 0x36
        /*0082*/ 	.short	(.L_51 - .L_50)
.L_50:
        /*0084*/ 	.word	0x00000008
.L_51:


//--------------------- .nv.callgraph             --------------------------
	.section	.nv.callgraph,"",@"SHT_CUDA_CALLGRAPH"
	.align	4
	.sectionentsize	8
	.align		4
        /*0000*/ 	.word	0x00000000
	.align		4
        /*0004*/ 	.word	0xffffffff
	.align		4
        /*0008*/ 	.word	0x00000000
	.align		4
        /*000c*/ 	.word	0xfffffffe
	.align		4
        /*0010*/ 	.word	0x00000000
	.align		4
        /*0014*/ 	.word	0xfffffffd
	.align		4
        /*0018*/ 	.word	0x00000000
	.align		4
        /*001c*/ 	.word	0xfffffffc


//--------------------- .text._Z13cg_zero_startPfS_S_i --------------------------
	.section	.text._Z13cg_zero_startPfS_S_i,"ax",@progbits
	.align	128
        .global         _Z13cg_zero_startPfS_S_i
        .type           _Z13cg_zero_startPfS_S_i,@function
        .size           _Z13cg_zero_startPfS_S_i,(.L_x_28 - _Z13cg_zero_startPfS_S_i)
        .other          _Z13cg_zero_startPfS_S_i,@"STO_CUDA_ENTRY STV_DEFAULT"
_Z13cg_zero_startPfS_S_i:
.text._Z13cg_zero_startPfS_S_i:
[----:B------:R-:W-:Y:S01]  /*0000*/  LDC R1, c[0x0][0x37c] ;  /* 0x0000df00ff017b82 */ /* 0x000fe20000000800 */
[----:B------:R-:W0:Y:S07]  /*0010*/  S2R R0, SR_TID.X ;  /* 0x0000000000007919 */ /* 0x000e2e0000002100 */
[----:B------:R-:W1:Y:S01]  /*0020*/  S2UR UR6, SR_CgaCtaId ;  /* 0x00000000000679c3 */ /* 0x000e620000008800 */
[----:B------:R-:W2:Y:S01]  /*0030*/  LDCU UR8, c[0x0][0x360] ;  /* 0x00006c00ff0877ac */ /* 0x000ea20008000800 */
[----:B------:R-:W3:Y:S01]  /*0040*/  S2R R13, SR_CTAID.X ;  /* 0x00000000000d7919 */ /* 0x000ee20000002500 */
[----:B------:R-:W4:Y:S05]  /*0050*/  LDCU UR7, c[0x0][0x398] ;  /* 0x00007300ff0777ac */ /* 0x000f2a0008000800 */
[----:B------:R-:W5:Y:S01]  /*0060*/  LDC.64 R10, c[0x0][0x390] ;  /* 0x0000e400ff0a7b82 */ /* 0x000f620000000a00 */
[----:B------:R-:W-:-:S02]  /*0070*/  UMOV UR4, 0x400 ;  /* 0x0000040000047882 */ /* 0x000fc40000000000 */
[----:B------:R-:W-:Y:S01]  /*0080*/  UIADD3 UR5, UPT, UPT, UR4, 0x1000, URZ ;  /* 0x0000100004057890 */ /* 0x000fe2000fffe0ff */
[----:B--2---:R-:W-:Y:S01]  /*0090*/  IMAD.U32 R7, RZ, RZ, UR8 ;  /* 0x00000008ff077e24 */ /* 0x004fe2000f8e00ff */
[----:B-1----:R-:W-:Y:S02]  /*00a0*/  ULEA UR4, UR6, UR4, 0x18 ;  /* 0x0000000406047291 */ /* 0x002fe4000f8ec0ff */
[----:B------:R-:W-:-:S04]  /*00b0*/  ULEA UR5, UR6, UR5, 0x18 ;  /* 0x0000000506057291 */ /* 0x000fc8000f8ec0ff */
[C---:B0-----:R-:W-:Y:S02]  /*00c0*/  LEA R3, R0.reuse, UR4, 0x2 ;  /* 0x0000000400037c11 */ /* 0x041fe4000f8e10ff */
[----:B------:R-:W-:Y:S01]  /*00d0*/  LEA R6, R0, UR5, 0x2 ;  /* 0x0000000500067c11 */ /* 0x000fe2000f8e10ff */
[----:B---3--:R-:W-:Y:S02]  /*00e0*/  IMAD R2, R13, UR8, R0 ;  /* 0x000000080d027c24 */ /* 0x008fe4000f8e0200 */
[----:B------:R0:W-:Y:S02]  /*00f0*/  STS [R3], RZ ;  /* 0x000000ff03007388 */ /* 0x0001e40000000800 */
[C---:B-----5:R-:W-:Y:S01]  /*0100*/  IMAD.WIDE R4, R2.reuse, 0x4, R10 ;  /* 0x0000000402047825 */ /* 0x060fe200078e020a */
[----:B----4-:R-:W-:Y:S01]  /*0110*/  ISETP.GE.AND P0, PT, R2, UR7, PT ;  /* 0x0000000702007c0c */ /* 0x010fe2000bf06270 */
[----:B------:R0:W-:Y:S01]  /*0120*/  STS [R6], RZ ;  /* 0x000000ff06007388 */ /* 0x0001e20000000800 */
[----:B------:R-:W1:Y:S01]  /*0130*/  LDCU.64 UR6, c[0x0][0x358] ;  /* 0x00006b00ff0677ac */ /* 0x000e620008000a00 */
[----:B------:R-:W-:Y:S10]  /*0140*/  BAR.SYNC.DEFER_BLOCKING 0x0 ;  /* 0x0000000000007b1d */ /* 0x000ff40000010000 */
[----:B0-----:R-:W-:Y:S05]  /*0150*/  @P0 BRA `(.L_x_0) ;  /* 0x0000000000600947 */ /* 0x001fea0003800000 */
[----:B------:R-:W0:Y:S01]  /*0160*/  LDC.64 R8, c[0x0][0x380] ;  /* 0x0000e000ff087b82 */ /* 0x000e220000000a00 */
[----:B------:R-:W-:Y:S01]  /*0170*/  IMAD R13, R13, 0x3, RZ ;  /* 0x000000030d0d7824 */ /* 0x000fe200078e02ff */
[----:B------:R-:W2:Y:S01]  /*0180*/  LDS R12, [R6] ;  /* 0x00000000060c7984 */ /* 0x000ea20000000800 */
[----:B------:R-:W-:Y:S02]  /*0190*/  IMAD R15, R2, 0x3, RZ ;  /* 0x00000003020f7824 */ /* 0x000fe400078e02ff */
[----:B------:R-:W-:-:S05]  /*01a0*/  IMAD.WIDE.U32 R10, R13, 0x4, R10 ;  /* 0x000000040d0a7825 */ /* 0x000fca00078e000a */
[----:B-1----:R-:W2:Y:S04]  /*01b0*/  LDG.E R14, desc[UR6][R10.64] ;  /* 0x000000060a0e7981 */ /* 0x002ea8000c1e1900 */
[----:B------:R-:W3:Y:S04]  /*01c0*/  LDG.E R16, desc[UR6][R10.64+0x4] ;  /* 0x000004060a107981 */ /* 0x000ee8000c1e1900 */
[----:B------:R-:W4:Y:S01]  /*01d0*/  LDG.E R18, desc[UR6][R10.64+0x8] ;  /* 0x000008060a127981 */ /* 0x000f22000c1e1900 */
[----:B0-----:R-:W-:-:S05]  /*01e0*/  IMAD.WIDE R8, R15, 0x4, R8 ;  /* 0x000000040f087825 */ /* 0x001fca00078e0208 */
[----:B------:R-:W2:Y:S04]  /*01f0*/  LDG.E R13, desc[UR6][R8.64] ;  /* 0x00000006080d7981 */ /* 0x000ea8000c1e1900 */
[----:B------:R-:W3:Y:S04]  /*0200*/  LDG.E R15, desc[UR6][R8.64+0x4] ;  /* 0x00000406080f7981 */ /* 0x000ee8000c1e1900 */
[----:B------:R-:W4:Y:S01]  /*0210*/  LDG.E R17, desc[UR6][R8.64+0x8] ;  /* 0x0000080608117981 */ /* 0x000f22000c1e1900 */
[----:B------:R-:W-:Y:S05]  /*0220*/  WARPSYNC.ALL ;  /* 0x0000000000007948 */ /* 0x000fea0003800000 */
[----:B--2---:R-:W-:-:S04]  /*0230*/  FFMA R12, R13, R14, R12 ;  /* 0x0000000e0d0c7223 */ /* 0x004fc8000000000c */
[----:B---3--:R-:W-:-:S04]  /*0240*/  FFMA R12, R15, R16, R12 ;  /* 0x000000100f0c7223 */ /* 0x008fc8000000000c */
[----:B----4-:R-:W-:-:S05]  /*0250*/  FFMA R17, R17, R18, R12 ;  /* 0x0000001211117223 */ /* 0x010fca000000000c */
[----:B------:R-:W-:Y:S01]  /*0260*/  STS [R6], R17 ;  /* 0x0000001106007388 */ /* 0x000fe20000000800 */
[----:B------:R-:W-:Y:S06]  /*0270*/  BAR.SYNC.DEFER_BLOCKING 0x0 ;  /* 0x0000000000007b1d */ /* 0x000fec0000010000 */
[----:B------:R-:W2:Y:S02]  /*0280*/  LDG.E R12, desc[UR6][R4.64] ;  /* 0x00000006040c7981 */ /* 0x000ea4000c1e1900 */
[----:B--2---:R-:W-:-:S05]  /*0290*/  FMUL R14, R12, R12 ;  /* 0x0000000c0c0e7220 */ /* 0x004fca0000400000 */
[----:B------:R-:W-:Y:S04]  /*02a0*/  STS [R3], R14 ;  /* 0x0000000e03007388 */ /* 0x000fe80000000800 */
[----:B------:R-:W0:Y:S02]  /*02b0*/  LDS R9, [R6] ;  /* 0x0000000006097984 */ /* 0x000e240000000800 */
[----:B0-----:R-:W-:-:S05]  /*02c0*/  FMUL R9, R12, R9 ;  /* 0x000000090c097220 */ /* 0x001fca0000400000 */
[----:B------:R0:W-:Y:S02]  /*02d0*/  STS [R6], R9 ;  /* 0x0000000906007388 */ /* 0x0001e40000000800 */
.L_x_0:
[----:B------:R-:W-:Y:S01]  /*02e0*/  ISETP.GE.U32.AND P0, PT, R7, 0x2, PT ;  /* 0x000000020700780c */ /* 0x000fe20003f06070 */
[----:B------:R-:W-:Y:S05]  /*02f0*/  WARPSYNC.ALL ;  /* 0x0000000000007948 */ /* 0x000fea0003800000 */
[----:B------:R-:W-:Y:S07]  /*0300*/  BAR.SYNC.DEFER_BLOCKING 0x0 ;  /* 0x0000000000007b1d */ /* 0x000fee0000010000 */
[----:B------:R-:W-:Y:S05]  /*0310*/  @!P0 BRA `(.L_x_1) ;  /* 0x0000000000488947 */ /* 0x000fea0003800000 */
.L_x_3:
[----:B------:R-:W-:Y:S02]  /*0320*/  SHF.R.U32.HI R11, RZ, 0x1, R7 ;  /* 0x00000001ff0b7819 */ /* 0x000fe40000011607 */
[----:B------:R-:W-:Y:S02]  /*0330*/  ISETP.GT.U32.AND P1, PT, R7, 0x3, PT ;  /* 0x000000030700780c */ /* 0x000fe40003f24070 */
[----:B------:R-:W-:-:S13]  /*0340*/  ISETP.GE.U32.AND P0, PT, R0, R11, PT ;  /* 0x0000000b0000720c */ /* 0x000fda0003f06070 */
[----:B------:R-:W-:Y:S05]  /*0350*/  @P0 BRA `(.L_x_2) ;  /* 0x0000000000300947 */ /* 0x000fea0003800000 */
[C---:B------:R-:W-:Y:S01]  /*0360*/  IMAD R8, R11.reuse, 0x4, R3 ;  /* 0x000000040b087824 */ /* 0x040fe200078e0203 */
[----:B------:R-:W-:Y:S01]  /*0370*/  LDS R7, [R3] ;  /* 0x0000000003077984 */ /* 0x000fe20000000800 */
[----:B0-----:R-:W-:Y:S01]  /*0380*/  IMAD R9, R11, 0x4, R6 ;  /* 0x000000040b097824 */ /* 0x001fe200078e0206 */
[----:B------:R-:W-:Y:S05]  /*0390*/  WARPSYNC.ALL ;  /* 0x0000000000007948 */ /* 0x000fea0003800000 */
[----:B------:R-:W0:Y:S02]  /*03a0*/  LDS R8, [R8] ;  /* 0x0000000008087984 */ /* 0x000e240000000800 */
[----:B0-----:R-:W-:-:S05]  /*03b0*/  FADD R10, R7, R8 ;  /* 0x00000008070a7221 */ /* 0x001fca0000000000 */
[----:B------:R-:W-:Y:S04]  /*03c0*/  STS [R3], R10 ;  /* 0x0000000a03007388 */ /* 0x000fe80000000800 */
[----:B------:R-:W-:Y:S04]  /*03d0*/  LDS R12, [R9] ;  /* 0x00000000090c7984 */ /* 0x000fe80000000800 */
[----:B------:R-:W0:Y:S02]  /*03e0*/  LDS R7, [R6] ;  /* 0x0000000006077984 */ /* 0x000e240000000800 */
[----:B0-----:R-:W-:-:S05]  /*03f0*/  FADD R7, R7, R12 ;  /* 0x0000000c07077221 */ /* 0x001fca0000000000 */
[----:B------:R2:W-:Y:S01]  /*0400*/  STS [R6], R7 ;  /* 0x0000000706007388 */ /* 0x0005e20000000800 */
[----:B------:R-:W-:Y:S06]  /*0410*/  BAR.SYNC.DEFER_BLOCKING 0x0 ;  /* 0x0000000000007b1d */ /* 0x000fec0000010000 */
.L_x_2:
[----:B--2---:R-:W-:Y:S01]  /*0420*/  IMAD.MOV.U32 R7, RZ, RZ, R11 ;  /* 0x000000ffff077224 */ /* 0x004fe200078e000b */
[----:B------:R-:W-:Y:S06]  /*0430*/  @P1 BRA `(.L_x_3) ;  /* 0xfffffffc00b81947 */ /* 0x000fec000383ffff */
.L_x_1:
[----:B------:R-:W2:Y:S02]  /*0440*/  LDCU UR4, c[0x0][0x398] ;  /* 0x00007300ff0477ac */ /* 0x000ea40008000800 */
[----:B--2---:R-:W-:Y:S01]  /*0450*/  ISETP.GE.AND P0, PT, R2, UR4, PT ;  /* 0x0000000402007c0c */ /* 0x004fe2000bf06270 */
[----:B------:R-:W-:Y:S05]  /*0460*/  WARPSYNC.ALL ;  /* 0x0000000000007948 */ /* 0x000fea0003800000 */
[----:B------:R-:W-:Y:S07]  /*0470*/  BAR.SYNC.DEFER_BLOCKING 0x0 ;  /* 0x0000000000007b1d */ /* 0x000fee0000010000 */
[----:B-1----:R-:W-:Y:S05]  /*0480*/  @P0 EXIT ;  /* 0x000000000000094d */ /* 0x002fea0003800000 */
[----:B------:R-:W1:Y:S01]  /*0490*/  S2UR UR5, SR_CgaCtaId ;  /* 0x00000000000579c3 */ /* 0x000e620000008800 */
[----:B------:R-:W-:Y:S02]  /*04a0*/  UMOV UR4, 0x400 ;  /* 0x0000040000047882 */ /* 0x000fe40000000000 */
[----:B-1----:R-:W-:-:S09]  /*04b0*/  ULEA UR4, UR5, UR4, 0x18 ;  /* 0x0000000405047291 */ /* 0x002fd2000f8ec0ff */
[----:B------:R-:W0:Y:S04]  /*04c0*/  LDS R3, [UR4+0x1000] ;  /* 0x00100004ff037984 */ /* 0x000e280008000800 */
[----:B------:R-:W1:Y:S01]  /*04d0*/  LDS R0, [UR4] ;  /* 0x00000004ff007984 */ /* 0x000e620008000800 */
[----:B0-----:R-:W0:Y:S08]  /*04e0*/  MUFU.RCP R6, R3 ;  /* 0x0000000300067308 */ /* 0x001e300000001000 */
[----:B-1----:R-:W1:Y:S01]  /*04f0*/  FCHK P0, R0, R3 ;  /* 0x0000000300007302 */ /* 0x002e620000000000 */
[----:B0-----:R-:W-:-:S04]  /*0500*/  FFMA R7, -R3, R6, 1 ;  /* 0x3f80000003077423 */ /* 0x001fc80000000106 */
[----:B------:R-:W-:-:S04]  /*0510*/  FFMA R7, R6, R7, R6 ;  /* 0x0000000706077223 */ /* 0x000fc80000000006 */
[----:B------:R-:W-:-:S04]  /*0520*/  FFMA R6, R0, R7, RZ ;  /* 0x0000000700067223 */ /* 0x000fc800000000ff */
[----:B------:R-:W-:-:S04]  /*0530*/  FFMA R8, -R3, R6, R0 ;  /* 0x0000000603087223 */ /* 0x000fc80000000100 */
[----:B------:R-:W-:Y:S01]  /*0540*/  FFMA R8, R7, R8, R6 ;  /* 0x0000000807087223 */ /* 0x000fe20000000006 */
[----:B-1----:R-:W-:Y:S06]  /*0550*/  @!P0 BRA `(.L_x_4) ;  /* 0x00000000000c8947 */ /* 0x002fec0003800000 */
[----:B------:R-:W-:-:S07]  /*0560*/  MOV R6, 0x580 ;  /* 0x0000058000067802 */ /* 0x000fce0000000f00 */
[----:B------:R-:W-:Y:S05]  /*0570*/  CALL.REL.NOINC `($__internal_0_$__cuda_sm3x_div_rn_noftz_f32_slowpath) ;  /* 0x0000000000207944 */ /* 0x000fea0003c00000 */
[----:B------:R-:W-:-:S07]  /*0580*/  IMAD.MOV.U32 R8, RZ, RZ, R0 ;  /* 0x000000ffff087224 */ /* 0x000fce00078e0000 */
.L_x_4:
[----:B------:R-:W0:Y:S01]  /*0590*/  LDC.64 R6, c[0x0][0x388] ;  /* 0x0000e200ff067b82 */ /* 0x000e220000000a00 */
[----:B------:R-:W2:Y:S01]  /*05a0*/  LDG.E R4, desc[UR6][R4.64] ;  /* 0x0000000604047981 */ /* 0x000ea2000c1e1900 */
[----:B0-----:R-:W-:-:S05]  /*05b0*/  IMAD.WIDE R2, R2, 0x4, R6 ;  /* 0x0000000402027825 */ /* 0x001fca00078e0206 */
[----:B------:R-:W2:Y:S02]  /*05c0*/  LDG.E R7, desc[UR6][R2.64] ;  /* 0x0000000602077981 */ /* 0x000ea4000c1e1900 */
[----:B--2---:R-:W-:-:S05]  /*05d0*/  FFMA R7, R4, R8, R7 ;  /* 0x0000000804077223 */ /* 0x004fca0000000007 */
[----:B------:R-:W-:Y:S01]  /*05e0*/  STG.E desc[UR6][R2.64], R7 ;  /* 0x0000000702007986 */ /* 0x000fe2000c101906 */
[----:B------:R-:W-:Y:S05]  /*05f0*/  EXIT ;  /* 0x000000000000794d */ /* 0x000fea0003800000 */
        .weak           $__internal_0_$__cuda_sm3x_div_rn_noftz_f32_slowpath
        .type           $__internal_0_$__cuda_sm3x_div_rn_noftz_f32_slowpath,@function
        .size           $__internal_0_$__cuda_sm3x_div_rn_noftz_f32_slowpath,(.L_x_28 - $__internal_0_$__cuda_sm3x_div_rn_noftz_f32_slowpath)
$__internal_0_$__cuda_sm3x_div_rn_noftz_f32_slowpath:
[--C-:B------:R-:W-:Y:S01]  /*0600*/  SHF.R.U32.HI R8, RZ, 0x17, R3.reuse ;  /* 0x00000017ff087819 */ /* 0x100fe20000011603 */
[--C-:B------:R-:W-:Y:S01]  /*0610*/  IMAD.MOV.U32 R10, RZ, RZ, R0.reuse ;  /* 0x000000ffff0a7224 */ /* 0x100fe200078e0000 */
[----:B------:R-:W-:Y:S01]  /*0620*/  SHF.R.U32.HI R7, RZ, 0x17, R0 ;  /* 0x00000017ff077819 */ /* 0x000fe20000011600 */
[----:B------:R-:W-:Y:S01]  /*0630*/  IMAD.MOV.U32 R11, RZ, RZ, R3 ;  /* 0x000000ffff0b7224 */ /* 0x000fe200078e0003 */
[----:B------:R-:W-:Y:S02]  /*0640*/  LOP3.LUT R9, R8, 0xff, RZ, 0xc0, !PT ;  /* 0x000000ff08097812 */ /* 0x000fe400078ec0ff */
[----:B------:R-:W-:-:S03]  /*0650*/  LOP3.LUT R8, R7, 0xff, RZ, 0xc0, !PT ;  /* 0x000000ff07087812 */ /* 0x000fc600078ec0ff */
[----:B------:R-:W-:Y:S02]  /*0660*/  VIADD R13, R9, 0xffffffff ;  /* 0xffffffff090d7836 */ /* 0x000fe40000000000 */
[----:B------:R-:W-:-:S03]  /*0670*/  VIADD R12, R8, 0xffffffff ;  /* 0xffffffff080c7836 */ /* 0x000fc60000000000 */
[----:B------:R-:W-:-:S04]  /*0680*/  ISETP.GT.U32.AND P0, PT, R13, 0xfd, PT ;  /* 0x000000fd0d00780c */ /* 0x000fc80003f04070 */
[----:B------:R-:W-:-:S13]  /*0690*/  ISETP.GT.U32.OR P0, PT, R12, 0xfd, P0 ;  /* 0x000000fd0c00780c */ /* 0x000fda0000704470 */
[----:B------:R-:W-:Y:S01]  /*06a0*/  @!P0 IMAD.MOV.U32 R7, RZ, RZ, RZ ;  /* 0x000000ffff078224 */ /* 0x000fe200078e00ff */
[----:B------:R-:W-:Y:S06]  /*06b0*/  @!P0 BRA `(.L_x_5) ;  /* 0x00000000005c8947 */ /* 0x000fec0003800000 */
[----:B------:R-:W-:Y:S02]  /*06c0*/  FSETP.GTU.FTZ.AND P0, PT, |R0|, +INF , PT ;  /* 0x7f8000000000780b */ /* 0x000fe40003f1c200 */
[----:B------:R-:W-:-:S04]  /*06d0*/  FSETP.GTU.FTZ.AND P1, PT, |R3|, +INF , PT ;  /* 0x7f8000000300780b */ /* 0x000fc80003f3c200 */
[----:B------:R-:W-:-:S13]  /*06e0*/  PLOP3.LUT P0, PT, P0, P1, PT, 0xf8, 0x8f ;  /* 0x00000000008f781c */ /* 0x000fda0000703f70 */
[----:B------:R-:W-:Y:S05]  /*06f0*/  @P0 BRA `(.L_x_6) ;  /* 0x0000000400440947 */ /* 0x000fea0003800000 */
[----:B------:R-:W-:-:S13]  /*0700*/  LOP3.LUT P0, RZ, R11, 0x7fffffff, R10, 0xc8, !PT ;  /* 0x7fffffff0bff7812 */ /* 0x000fda000780c80a */
[----:B------:R-:W-:Y:S05]  /*0710*/  @!P0 BRA `(.L_x_7) ;  /* 0x0000000400348947 */ /* 0x000fea0003800000 */
[C---:B------:R-:W-:Y:S02]  /*0720*/  FSETP.NEU.FTZ.AND P2, PT, |R0|.reuse, +INF , PT ;  /* 0x7f8000000000780b */ /* 0x040fe40003f5d200 */
[----:B------:R-:W-:Y:S02]  /*0730*/  FSETP.NEU.FTZ.AND P1, PT, |R3|, +INF , PT ;  /* 0x7f8000000300780b */ /* 0x000fe40003f3d200 */
[----:B------:R-:W-:-:S11]  /*0740*/  FSETP.NEU.FTZ.AND P0, PT, |R0|, +INF , PT ;  /* 0x7f8000000000780b */ /* 0x000fd60003f1d200 */
[----:B------:R-:W-:Y:S05]  /*0750*/  @!P1 BRA !P2, `(.L_x_7) ;  /* 0x0000000400249947 */ /* 0x000fea0005000000 */
[----:B------:R-:W-:-:S04]  /*0760*/  LOP3.LUT P2, RZ, R10, 0x7fffffff, RZ, 0xc0, !PT ;  /* 0x7fffffff0aff7812 */ /* 0x000fc8000784c0ff */
[----:B------:R-:W-:-:S13]  /*0770*/  PLOP3.LUT P1, PT, P1, P2, PT, 0x2f, 0xf2 ;  /* 0x0000000000f2781c */ /* 0x000fda0000f24577 */
[----:B------:R-:W-:Y:S05]  /*0780*/  @P1 BRA `(.L_x_8) ;  /* 0x0000000400101947 */ /* 0x000fea0003800000 */
[----:B------:R-:W-:-:S04]  /*0790*/  LOP3.LUT P1, RZ, R11, 0x7fffffff, RZ, 0xc0, !PT ;  /* 0x7fffffff0bff7812 */ /* 0x000fc8000782c0ff */
[----:B------:R-:W-:-:S13]  /*07a0*/  PLOP3.LUT P0, PT, P0, P1, PT, 0x2f, 0xf2 ;  /* 0x0000000000f2781c */ /* 0x000fda0000702577 */
[----:B------:R-:W-:Y:S05]  /*07b0*/  @P0 BRA `(.L_x_9) ;  /* 0x0000000000f80947 */ /* 0x000fea0003800000 */
[----:B------:R-:W-:Y:S02]  /*07c0*/  ISETP.GE.AND P0, PT, R12, RZ, PT ;  /* 0x000000ff0c00720c */ /* 0x000fe40003f06270 */
[----:B------:R-:W-:-:S11]  /*07d0*/  ISETP.GE.AND P1, PT, R13, RZ, PT ;  /* 0x000000ff0d00720c */ /* 0x000fd60003f26270 */
[----:B------:R-:W-:Y:S01]  /*07e0*/  @P0 IMAD.MOV.U32 R7, RZ, RZ, RZ ;  /* 0x000000ffff070224 */ /* 0x000fe200078e00ff */
[----:B------:R-:W-:Y:S01]  /*07f0*/  @!P0 MOV R7, 0xffffffc0 ;  /* 0xffffffc000078802 */ /* 0x000fe20000000f00 */
[----:B------:R-:W-:Y:S01]  /*0800*/  @!P0 FFMA R10, R0, 1.84467440737095516160e+19, RZ ;  /* 0x5f800000000a8823 */ /* 0x000fe200000000ff */
[----:B------:R-:W-:-:S03]  /*0810*/  @!P1 FFMA R11, R3, 1.84467440737095516160e+19, RZ ;  /* 0x5f800000030b9823 */ /* 0x000fc600000000ff */
[----:B------:R-:W-:-:S07]  /*0820*/  @!P1 VIADD R7, R7, 0x40 ;  /* 0x0000004007079836 */ /* 0x000fce0000000000 */
.L_x_5:
[----:B------:R-:W-:Y:S01]  /*0830*/  LEA R0, R9, 0xc0800000, 0x17 ;  /* 0xc080000009007811 */ /* 0x000fe200078eb8ff */
[----:B------:R-:W-:-:S04]  /*0840*/  VIADD R8, R8, 0xffffff81 ;  /* 0xffffff8108087836 */ /* 0x000fc80000000000 */
[----:B------:R-:W-:Y:S02]  /*0850*/  IMAD.IADD R11, R11, 0x1, -R0 ;  /* 0x000000010b0b7824 */ /* 0x000fe400078e0a00 */
[C---:B------:R-:W-:Y:S01]  /*0860*/  IMAD R0, R8.reuse, -0x800000, R10 ;  /* 0xff80000008007824 */ /* 0x040fe200078e020a */
[----:B------:R-:W-:Y:S01]  /*0870*/  IADD3 R8, PT, PT, R8, 0x7f, -R9 ;  /* 0x0000007f08087810 */ /* 0x000fe20007ffe809 */
[----:B------:R-:W0:Y:S01]  /*0880*/  MUFU.RCP R3, R11 ;  /* 0x0000000b00037308 */ /* 0x000e220000001000 */
[----:B------:R-:W-:-:S03]  /*0890*/  FADD.FTZ R13, -R11, -RZ ;  /* 0x800000ff0b0d7221 */ /* 0x000fc60000010100 */
[----:B------:R-:W-:Y:S02]  /*08a0*/  IMAD.IADD R8, R8, 0x1, R7 ;  /* 0x0000000108087824 */ /* 0x000fe400078e0207 */
[----:B0-----:R-:W-:-:S04]  /*08b0*/  FFMA R12, R3, R13, 1 ;  /* 0x3f800000030c7423 */ /* 0x001fc8000000000d */
[----:B------:R-:W-:-:S04]  /*08c0*/  FFMA R12, R3, R12, R3 ;  /* 0x0000000c030c7223 */ /* 0x000fc80000000003 */
[----:B------:R-:W-:-:S04]  /*08d0*/  FFMA R3, R0, R12, RZ ;  /* 0x0000000c00037223 */ /* 0x000fc800000000ff */
[----:B------:R-:W-:-:S04]  /*08e0*/  FFMA R10, R13, R3, R0 ;  /* 0x000000030d0a7223 */ /* 0x000fc80000000000 */
[----:B------:R-:W-:-:S04]  /*08f0*/  FFMA R15, R12, R10, R3 ;  /* 0x0000000a0c0f7223 */ /* 0x000fc80000000003 */
[----:B------:R-:W-:-:S04]  /*0900*/  FFMA R10, R13, R15, R0 ;  /* 0x0000000f0d0a7223 */ /* 0x000fc80000000000 */
[----:B------:R-:W-:-:S05]  /*0910*/  FFMA R0, R12, R10, R15 ;  /* 0x0000000a0c007223 */ /* 0x000fca000000000f */
[----:B------:R-:W-:-:S04]  /*0920*/  SHF.R.U32.HI R3, RZ, 0x17, R0 ;  /* 0x00000017ff037819 */ /* 0x000fc80000011600 */
[----:B------:R-:W-:-:S05]  /*0930*/  LOP3.LUT R3, R3, 0xff, RZ, 0xc0, !PT ;  /* 0x000000ff03037812 */ /* 0x000fca00078ec0ff */
[----:B------:R-:W-:-:S04]  /*0940*/  IMAD.IADD R9, R3, 0x1, R8 ;  /* 0x0000000103097824 */ /* 0x000fc800078e0208 */
[----:B------:R-:W-:-:S05]  /*0950*/  VIADD R3, R9, 0xffffffff ;  /* 0xffffffff09037836 */ /* 0x000fca0000000000 */
[----:B------:R-:W-:-:S13]  /*0960*/  ISETP.GE.U32.AND P0, PT, R3, 0xfe, PT ;  /* 0x000000fe0300780c */ /* 0x000fda0003f06070 */
[----:B------:R-:W-:Y:S05]  /*0970*/  @!P0 BRA `(.L_x_10) ;  /* 0x0000000000808947 */ /* 0x000fea0003800000 */
[----:B------:R-:W-:-:S13]  /*0980*/  ISETP.GT.AND P0, PT, R9, 0xfe, PT ;  /* 0x000000fe0900780c */ /* 0x000fda0003f04270 */
[----:B------:R-:W-:Y:S05]  /*0990*/  @P0 BRA `(.L_x_11) ;  /* 0x00000000006c0947 */ /* 0x000fea0003800000 */
[----:B------:R-:W-:-:S13]  /*09a0*/  ISETP.GE.AND P0, PT, R9, 0x1, PT ;  /* 0x000000010900780c */ /* 0x000fda0003f06270 */
[----:B------:R-:W-:Y:S05]  /*09b0*/  @P0 BRA `(.L_x_12) ;  /* 0x0000000000980947 */ /* 0x000fea0003800000 */
[----:B------:R-:W-:Y:S02]  /*09c0*/  ISETP.GE.AND P0, PT, R9, -0x18, PT ;  /* 0xffffffe80900780c */ /* 0x000fe40003f06270 */
[----:B------:R-:W-:-:S11]  /*09d0*/  LOP3.LUT R0, R0, 0x80000000, RZ, 0xc0, !PT ;  /* 0x8000000000007812 */ /* 0x000fd600078ec0ff */
[----:B------:R-:W-:Y:S05]  /*09e0*/  @!P0 BRA `(.L_x_12) ;  /* 0x00000000008c8947 */ /* 0x000fea0003800000 */
[CCC-:B------:R-:W-:Y:S01]  /*09f0*/  FFMA.RZ R3, R12.reuse, R10.reuse, R15.reuse ;  /* 0x0000000a0c037223 */ /* 0x1c0fe2000000c00f */
[CCC-:B------:R-:W-:Y:S01]  /*0a00*/  FFMA.RM R8, R12.reuse, R10.reuse, R15.reuse ;  /* 0x0000000a0c087223 */ /* 0x1c0fe2000000400f */
[C---:B------:R-:W-:Y:S02]  /*0a10*/  ISETP.NE.AND P2, PT, R9.reuse, RZ, PT ;  /* 0x000000ff0900720c */ /* 0x040fe40003f45270 */
[----:B------:R-:W-:Y:S02]  /*0a20*/  ISETP.NE.AND P1, PT, R9, RZ, PT ;  /* 0x000000ff0900720c */ /* 0x000fe40003f25270 */
[----:B------:R-:W-:Y:S01]  /*0a30*/  LOP3.LUT R7, R3, 0x7fffff, RZ, 0xc0, !PT ;  /* 0x007fffff03077812 */ /* 0x000fe200078ec0ff */
[----:B------:R-:W-:Y:S01]  /*0a40*/  FFMA.RP R3, R12, R10, R15 ;  /* 0x0000000a0c037223 */ /* 0x000fe2000000800f */
[----:B------:R-:W-:Y:S01]  /*0a50*/  IADD3 R10, PT, PT, R9, 0x20, RZ ;  /* 0x00000020090a7810 */ /* 0x000fe20007ffe0ff */
[----:B------:R-:W-:Y:S01]  /*0a60*/  IMAD.MOV R9, RZ, RZ, -R9 ;  /* 0x000000ffff097224 */ /* 0x000fe200078e0a09 */
[----:B------:R-:W-:-:S02]  /*0a70*/  LOP3.LUT R7, R7, 0x800000, RZ, 0xfc, !PT ;  /* 0x0080000007077812 */ /* 0x000fc400078efcff */
[----:B------:R-:W-:Y:S02]  /*0a80*/  FSETP.NEU.FTZ.AND P0, PT, R3, R8, PT ;  /* 0x000000080300720b */ /* 0x000fe40003f1d000 */
[----:B------:R-:W-:Y:S02]  /*0a90*/  SHF.L.U32 R10, R7, R10, RZ ;  /* 0x0000000a070a7219 */ /* 0x000fe400000006ff */
[----:B------:R-:W-:Y:S02]  /*0aa0*/  SEL R8, R9, RZ, P2 ;  /* 0x000000ff09087207 */ /* 0x000fe40001000000 */
[----:B------:R-:W-:Y:S02]  /*0ab0*/  ISETP.NE.AND P1, PT, R10, RZ, P1 ;  /* 0x000000ff0a00720c */ /* 0x000fe40000f25270 */
[----:B------:R-:W-:Y:S02]  /*0ac0*/  SHF.R.U32.HI R8, RZ, R8, R7 ;  /* 0x00000008ff087219 */ /* 0x000fe40000011607 */
[----:B------:R-:W-:-:S02]  /*0ad0*/  PLOP3.LUT P0, PT, P0, P1, PT, 0xf8, 0x8f ;  /* 0x00000000008f781c */ /* 0x000fc40000703f70 */
[----:B------:R-:W-:Y:S02]  /*0ae0*/  SHF.R.U32.HI R10, RZ, 0x1, R8 ;  /* 0x00000001ff0a7819 */ /* 0x000fe40000011608 */
[----:B------:R-:W-:-:S04]  /*0af0*/  SEL R3, RZ, 0x1, !P0 ;  /* 0x00000001ff037807 */ /* 0x000fc80004000000 */
[----:B------:R-:W-:-:S04]  /*0b00*/  LOP3.LUT R3, R3, 0x1, R10, 0xf8, !PT ;  /* 0x0000000103037812 */ /* 0x000fc800078ef80a */
[----:B------:R-:W-:-:S05]  /*0b10*/  LOP3.LUT R3, R3, R8, RZ, 0xc0, !PT ;  /* 0x0000000803037212 */ /* 0x000fca00078ec0ff */
[----:B------:R-:W-:-:S05]  /*0b20*/  IMAD.IADD R3, R10, 0x1, R3 ;  /* 0x000000010a037824 */ /* 0x000fca00078e0203 */
[----:B------:R-:W-:Y:S01]  /*0b30*/  LOP3.LUT R0, R3, R0, RZ, 0xfc, !PT ;  /* 0x0000000003007212 */ /* 0x000fe200078efcff */
[----:B------:R-:W-:Y:S06]  /*0b40*/  BRA `(.L_x_12) ;  /* 0x0000000000347947 */ /* 0x000fec0003800000 */
.L_x_11:
[----:B------:R-:W-:-:S04]  /*0b50*/  LOP3.LUT R0, R0, 0x80000000, RZ, 0xc0, !PT ;  /* 0x8000000000007812 */ /* 0x000fc800078ec0ff */
[----:B------:R-:W-:Y:S01]  /*0b60*/  LOP3.LUT R0, R0, 0x7f800000, RZ, 0xfc, !PT ;  /* 0x7f80000000007812 */ /* 0x000fe200078efcff */
[----:B------:R-:W-:Y:S06]  /*0b70*/  BRA `(.L_x_12) ;  /* 0x0000000000287947 */ /* 0x000fec0003800000 */
.L_x_10:
[----:B------:R-:W-:Y:S01]  /*0b80*/  IMAD R0, R8, 0x800000, R0 ;  /* 0x0080000008007824 */ /* 0x000fe200078e0200 */
[----:B------:R-:W-:Y:S06]  /*0b90*/  BRA `(.L_x_12) ;  /* 0x0000000000207947 */ /* 0x000fec0003800000 */
.L_x_9:
[----:B------:R-:W-:-:S04]  /*0ba0*/  LOP3.LUT R0, R11, 0x80000000, R10, 0x48, !PT ;  /* 0x800000000b007812 */ /* 0x000fc800078e480a */
[----:B------:R-:W-:Y:S01]  /*0bb0*/  LOP3.LUT R0, R0, 0x7f800000, RZ, 0xfc, !PT ;  /* 0x7f80000000007812 */ /* 0x000fe200078efcff */
[----:B------:R-:W-:Y:S06]  /*0bc0*/  BRA `(.L_x_12) ;  /* 0x0000000000147947 */ /* 0x000fec0003800000 */
.L_x_8:
[----:B------:R-:W-:Y:S01]  /*0bd0*/  LOP3.LUT R0, R11, 0x80000000, R10, 0x48, !PT ;  /* 0x800000000b007812 */ /* 0x000fe200078e480a */
[----:B------:R-:W-:Y:S06]  /*0be0*/  BRA `(.L_x_12) ;  /* 0x00000000000c7947 */ /* 0x000fec0003800000 */
.L_x_7:
[----:B------:R-:W0:Y:S01]  /*0bf0*/  MUFU.RSQ R0, -QNAN ;  /* 0xffc0000000007908 */ /* 0x000e220000001400 */
[----:B------:R-:W-:Y:S05]  /*0c00*/  BRA `(.L_x_12) ;  /* 0x0000000000047947 */ /* 0x000fea0003800000 */
.L_x_6:
[----:B------:R-:W-:-:S07]  /*0c10*/  FADD.FTZ R0, R0, R3 ;  /* 0x0000000300007221 */ /* 0x000fce0000010000 */
.L_x_12:
[----:B------:R-:W-:-:S04]  /*0c20*/  IMAD.MOV.U32 R7, RZ, RZ, 0x0 ;  /* 0x00000000ff077424 */ /* 0x000fc800078e00ff */
[----:B0-----:R-:W-:Y:S05]  /*0c30*/  RET.REL.NODEC R6 `(_Z13cg_zero_startPfS_S_i) ;  /* 0xfffffff006f07950 */ /* 0x001fea0003c3ffff */
.L_x_13:
[----:B------:R-:W-:-:S00]  /*0c40*/  BRA `(.L_x_13) ;  /* 0xfffffffc00fc7947 */ /* 0x000fc0000383ffff */
[----:B------:R-:W-:-:S00]  /*0c50*/  NOP ;  /* 0x0000000000007918 */ /* 0x000fc00000000000 */
        /* <DEDUP_REMOVED lines=10> */
.L_x_28:


//--------------------- .text._Z17cg_variable_startPfS_S_i --------------------------
	.section	.text._Z17cg_variable_startPfS_S_i,"ax",@progbits
	.align	128
        .global         _Z17cg_variable_startPfS_S_i
        .type           _Z17cg_variable_startPfS_S_i,@function
        .size           _Z17cg_variable_startPfS_S_i,(.L_x_29 - _Z17cg_variable_startPfS_S_i)
        .other          _Z17cg_variable_startPfS_S_i,@"STO_CUDA_ENTRY STV_DEFAULT"
_Z17cg_variable_startPfS_S_i:
.text._Z17cg_variable_startPfS_S_i:
[----:B------:R-:W-:Y:S01]  /*0000*/  LDC R1, c[0x0][0x37c] ;  /* 0x0000df00ff017b82 */ /* 0x000fe20000000800 */
[----:B------:R-:W0:Y:S01]  /*0010*/  S2R R3, SR_TID.X ;  /* 0x0000000000037919 */ /* 0x000e220000002100 */
[----:B------:R-:W1:Y:S01]  /*0020*/  LDCU UR4, c[0x0][0x360] ;  /* 0x00006c00ff0477ac */ /* 0x000e620008000800 */
[----:B------:R-:W-:Y:S01]  /*0030*/  MOV R0, 0x400 ;  /* 0x0000040000007802 */ /* 0x000fe20000000f00 */
[----:B------:R-:W0:Y:S01]  /*0040*/  S2R R10, SR_CTAID.X ;  /* 0x00000000000a7919 */ /* 0x000e220000002500 */
[----:B------:R-:W2:Y:S03]  /*0050*/  LDCU UR5, c[0x0][0x398] ;  /* 0x00007300ff0577ac */ /* 0x000ea60008000800 */
[C---:B------:R-:W-:Y:S01]  /*0060*/  VIADD R5, R0.reuse, 0x1000 ;  /* 0x0000100000057836 */ /* 0x040fe20000000000 */
[----:B------:R-:W3:Y:S01]  /*0070*/  S2R R6, SR_CgaCtaId ;  /* 0x0000000000067919 */ /* 0x000ee20000008800 */
[----:B------:R-:W-:Y:S01]  /*0080*/  VIADD R11, R0, 0x2000 ;  /* 0x00002000000b7836 */ /* 0x000fe20000000000 */
[----:B------:R-:W4:Y:S01]  /*0090*/  LDCU.64 UR6, c[0x0][0x358] ;  /* 0x00006b00ff0677ac */ /* 0x000f220008000a00 */
[----:B-1----:R-:W-:Y:S01]  /*00a0*/  MOV R15, UR4 ;  /* 0x00000004000f7c02 */ /* 0x002fe20008000f00 */
[----:B0-----:R-:W-:Y:S01]  /*00b0*/  IMAD R4, R10, UR4, R3 ;  /* 0x000000040a047c24 */ /* 0x001fe2000f8e0203 */
[----:B---3--:R-:W-:-:S04]  /*00c0*/  LEA R2, R6, R0, 0x18 ;  /* 0x0000000006027211 */ /* 0x008fc800078ec0ff */
[----:B--2---:R-:W-:Y:S02]  /*00d0*/  ISETP.GE.AND P0, PT, R4, UR5, PT ;  /* 0x0000000504007c0c */ /* 0x004fe4000bf06270 */
[C---:B------:R-:W-:Y:S01]  /*00e0*/  LEA R14, R6.reuse, R5, 0x18 ;  /* 0x00000005060e7211 */ /* 0x040fe200078ec0ff */
[----:B------:R-:W-:Y:S01]  /*00f0*/  IMAD R5, R3, 0x4, R2 ;  /* 0x0000000403057824 */ /* 0x000fe200078e0202 */
[----:B------:R-:W-:-:S03]  /*0100*/  LEA R11, R6, R11, 0x18 ;  /* 0x0000000b060b7211 */ /* 0x000fc600078ec0ff */
[----:B------:R-:W-:Y:S01]  /*0110*/  IMAD R14, R3, 0x4, R14 ;  /* 0x00000004030e7824 */ /* 0x000fe200078e020e */
[----:B------:R0:W-:Y:S01]  /*0120*/  STS [R5], RZ ;  /* 0x000000ff05007388 */ /* 0x0001e20000000800 */
[----:B------:R-:W-:-:S03]  /*0130*/  IMAD R2, R4, 0x4, R11 ;  /* 0x0000000404027824 */ /* 0x000fc600078e020b */
[----:B------:R0:W-:Y:S01]  /*0140*/  STS [R14], RZ ;  /* 0x000000ff0e007388 */ /* 0x0001e20000000800 */
[----:B------:R-:W-:Y:S06]  /*0150*/  BAR.SYNC.DEFER_BLOCKING 0x0 ;  /* 0x0000000000007b1d */ /* 0x000fec0000010000 */
[----:B----4-:R-:W-:Y:S05]  /*0160*/  @P0 BRA `(.L_x_14) ;  /* 0x0000000000a40947 */ /* 0x010fea0003800000 */
[----:B------:R-:W1:Y:S01]  /*0170*/  LDC.64 R8, c[0x0][0x380] ;  /* 0x0000e000ff087b82 */ /* 0x000e620000000a00 */
[----:B------:R-:W-:Y:S02]  /*0180*/  IMAD R19, R4, 0x3, RZ ;  /* 0x0000000304137824 */ /* 0x000fe400078e02ff */
[----:B------:R-:W-:-:S05]  /*0190*/  IMAD R17, R10, 0x3, RZ ;  /* 0x000000030a117824 */ /* 0x000fca00078e02ff */
[----:B------:R-:W2:Y:S08]  /*01a0*/  LDC.64 R12, c[0x0][0x388] ;  /* 0x0000e200ff0c7b82 */ /* 0x000eb00000000a00 */
[----:B------:R-:W3:Y:S01]  /*01b0*/  LDC.64 R6, c[0x0][0x390] ;  /* 0x0000e400ff067b82 */ /* 0x000ee20000000a00 */
[----:B-1----:R-:W-:-:S05]  /*01c0*/  IMAD.WIDE R8, R19, 0x4, R8 ;  /* 0x0000000413087825 */ /* 0x002fca00078e0208 */
[----:B------:R-:W4:Y:S01]  /*01d0*/  LDG.E R0, desc[UR6][R8.64] ;  /* 0x0000000608007981 */ /* 0x000f22000c1e1900 */
[----:B--2---:R-:W-:-:S03]  /*01e0*/  IMAD.WIDE.U32 R12, R17, 0x4, R12 ;  /* 0x00000004110c7825 */ /* 0x004fc600078e000c */
[----:B------:R-:W2:Y:S04]  /*01f0*/  LDG.E R19, desc[UR6][R8.64+0x4] ;  /* 0x0000040608137981 */ /* 0x000ea8000c1e1900 */
[----:B------:R-:W4:Y:S04]  /*0200*/  LDG.E R17, desc[UR6][R12.64] ;  /* 0x000000060c117981 */ /* 0x000f28000c1e1900 */
[----:B------:R-:W2:Y:S01]  /*0210*/  LDG.E R16, desc[UR6][R12.64+0x4] ;  /* 0x000004060c107981 */ /* 0x000ea2000c1e1900 */
[----:B---3--:R-:W-:-:S03]  /*0220*/  IMAD.WIDE R6, R4, 0x4, R6 ;  /* 0x0000000404067825 */ /* 0x008fc600078e0206 */
[----:B------:R-:W3:Y:S04]  /*0230*/  LDG.E R18, desc[UR6][R12.64+0x8] ;  /* 0x000008060c127981 */ /* 0x000ee8000c1e1900 */
[----:B------:R-:W3:Y:S04]  /*0240*/  LDG.E R21, desc[UR6][R8.64+0x8] ;  /* 0x0000080608157981 */ /* 0x000ee8000c1e1900 */
[----:B------:R-:W5:Y:S01]  /*0250*/  LDG.E R7, desc[UR6][R6.64] ;  /* 0x0000000606077981 */ /* 0x000f62000c1e1900 */
[----:B------:R-:W-:Y:S05]  /*0260*/  WARPSYNC.ALL ;  /* 0x0000000000007948 */ /* 0x000fea0003800000 */
[----:B----4-:R-:W-:-:S04]  /*0270*/  FFMA R0, R0, R17, RZ ;  /* 0x0000001100007223 */ /* 0x010fc800000000ff */
[----:B--2---:R-:W-:-:S04]  /*0280*/  FFMA R0, R19, R16, R0 ;  /* 0x0000001013007223 */ /* 0x004fc80000000000 */
[----:B---3--:R-:W-:-:S04]  /*0290*/  FFMA R0, R21, R18, R0 ;  /* 0x0000001215007223 */ /* 0x008fc80000000000 */
[----:B-----5:R-:W-:-:S05]  /*02a0*/  FADD R17, -R0, R7 ;  /* 0x0000000700117221 */ /* 0x020fca0000000100 */
[----:B------:R-:W-:Y:S01]  /*02b0*/  STS [R2], R17 ;  /* 0x0000001102007388 */ /* 0x000fe20000000800 */
[----:B------:R-:W-:Y:S06]  /*02c0*/  BAR.SYNC.DEFER_BLOCKING 0x0 ;  /* 0x0000000000007b1d */ /* 0x000fec0000010000 */
[----:B------:R-:W2:Y:S04]  /*02d0*/  LDG.E R13, desc[UR6][R8.64] ;  /* 0x00000006080d7981 */ /* 0x000ea8000c1e1900 */
[----:B------:R-:W3:Y:S04]  /*02e0*/  LDG.E R19, desc[UR6][R8.64+0x4] ;  /* 0x0000040608137981 */ /* 0x000ee8000c1e1900 */
[----:B------:R-:W4:Y:S01]  /*02f0*/  LDG.E R21, desc[UR6][R8.64+0x8] ;  /* 0x0000080608157981 */ /* 0x000f22000c1e1900 */
[----:B------:R-:W-:-:S03]  /*0300*/  IMAD R10, R10, 0xc, R11 ;  /* 0x0000000c0a0a7824 */ /* 0x000fc600078e020b */
[----:B------:R-:W-:Y:S04]  /*0310*/  LDS R0, [R14] ;  /* 0x000000000e007984 */ /* 0x000fe80000000800 */
[----:B------:R-:W2:Y:S04]  /*0320*/  LDS R6, [R10] ;  /* 0x000000000a067984 */ /* 0x000ea80000000800 */
[----:B------:R-:W3:Y:S04]  /*0330*/  LDS R7, [R10+0x4] ;  /* 0x000004000a077984 */ /* 0x000ee80000000800 */
[----:B------:R-:W4:Y:S01]  /*0340*/  LDS R11, [R10+0x8] ;  /* 0x000008000a0b7984 */ /* 0x000f220000000800 */
[----:B--2---:R-:W-:-:S04]  /*0350*/  FFMA R0, R13, R6, R0 ;  /* 0x000000060d007223 */ /* 0x004fc80000000000 */
[----:B---3--:R-:W-:-:S04]  /*0360*/  FFMA R0, R19, R7, R0 ;  /* 0x0000000713007223 */ /* 0x008fc80000000000 */
[----:B----4-:R-:W-:-:S05]  /*0370*/  FFMA R11, R21, R11, R0 ;  /* 0x0000000b150b7223 */ /* 0x010fca0000000000 */
[----:B------:R-:W-:Y:S01]  /*0380*/  STS [R14], R11 ;  /* 0x0000000b0e007388 */ /* 0x000fe20000000800 */
[----:B------:R-:W-:Y:S06]  /*0390*/  BAR.SYNC.DEFER_BLOCKING 0x0 ;  /* 0x0000000000007b1d */ /* 0x000fec0000010000 */
[----:B------:R-:W1:Y:S02]  /*03a0*/  LDS R0, [R2] ;  /* 0x0000000002007984 */ /* 0x000e640000000800 */
[----:B-1----:R-:W-:-:S05]  /*03b0*/  FMUL R6, R0, R0 ;  /* 0x0000000000067220 */ /* 0x002fca0000400000 */
[----:B------:R-:W-:Y:S04]  /*03c0*/  STS [R5], R6 ;  /* 0x0000000605007388 */ /* 0x000fe80000000800 */
[----:B------:R-:W1:Y:S02]  /*03d0*/  LDS R7, [R14] ;  /* 0x000000000e077984 */ /* 0x000e640000000800 */
[----:B-1----:R-:W-:-:S05]  /*03e0*/  FMUL R7, R0, R7 ;  /* 0x0000000700077220 */ /* 0x002fca0000400000 */
[----:B------:R1:W-:Y:S02]  /*03f0*/  STS [R14], R7 ;  /* 0x000000070e007388 */ /* 0x0003e40000000800 */
.L_x_14:
[----:B------:R-:W-:Y:S01]  /*0400*/  ISETP.GE.U32.AND P0, PT, R15, 0x2, PT ;  /* 0x000000020f00780c */ /* 0x000fe20003f06070 */
[----:B------:R-:W-:Y:S05]  /*0410*/  WARPSYNC.ALL ;  /* 0x0000000000007948 */ /* 0x000fea0003800000 */
[----:B------:R-:W-:Y:S07]  /*0420*/  BAR.SYNC.DEFER_BLOCKING 0x0 ;  /* 0x0000000000007b1d */ /* 0x000fee0000010000 */
[----:B------:R-:W-:Y:S05]  /*0430*/  @!P0 BRA `(.L_x_15) ;  /* 0x0000000000488947 */ /* 0x000fea0003800000 */
.L_x_17:
[----:B------:R-:W-:Y:S02]  /*0440*/  SHF.R.U32.HI R10, RZ, 0x1, R15 ;  /* 0x00000001ff0a7819 */ /* 0x000fe4000001160f */
[----:B------:R-:W-:Y:S02]  /*0450*/  ISETP.GT.U32.AND P1, PT, R15, 0x3, PT ;  /* 0x000000030f00780c */ /* 0x000fe40003f24070 */
[----:B------:R-:W-:-:S13]  /*0460*/  ISETP.GE.U32.AND P0, PT, R3, R10, PT ;  /* 0x0000000a0300720c */ /* 0x000fda0003f06070 */
[----:B--2---:R-:W-:Y:S05]  /*0470*/  @P0 BRA `(.L_x_16) ;  /* 0x0000000000300947 */ /* 0x004fea0003800000 */
[C---:B------:R-:W-:Y:S01]  /*0480*/  IMAD R6, R10.reuse, 0x4, R5 ;  /* 0x000000040a067824 */ /* 0x040fe200078e0205 */
[----:B------:R-:W-:Y:S01]  /*0490*/  LDS R0, [R5] ;  /* 0x0000000005007984 */ /* 0x000fe20000000800 */
[----:B------:R-:W-:Y:S01]  /*04a0*/  IMAD R8, R10, 0x4, R14 ;  /* 0x000000040a087824 */ /* 0x000fe200078e020e */
[----:B------:R-:W-:Y:S05]  /*04b0*/  WARPSYNC.ALL ;  /* 0x0000000000007948 */ /* 0x000fea0003800000 */
[----:B-1----:R-:W1:Y:S02]  /*04c0*/  LDS R7, [R6] ;  /* 0x0000000006077984 */ /* 0x002e640000000800 */
[----:B-1----:R-:W-:-:S05]  /*04d0*/  FADD R0, R0, R7 ;  /* 0x0000000700007221 */ /* 0x002fca0000000000 */
[----:B------:R-:W-:Y:S04]  /*04e0*/  STS [R5], R0 ;  /* 0x0000000005007388 */ /* 0x000fe80000000800 */
[----:B------:R-:W-:Y:S04]  /*04f0*/  LDS R8, [R8] ;  /* 0x0000000008087984 */ /* 0x000fe80000000800 */
[----:B------:R-:W1:Y:S02]  /*0500*/  LDS R7, [R14] ;  /* 0x000000000e077984 */ /* 0x000e640000000800 */
[----:B-1----:R-:W-:-:S05]  /*0510*/  FADD R7, R7, R8 ;  /* 0x0000000807077221 */ /* 0x002fca0000000000 */
[----:B------:R2:W-:Y:S01]  /*0520*/  STS [R14], R7 ;  /* 0x000000070e007388 */ /* 0x0005e20000000800 */
[----:B------:R-:W-:Y:S06]  /*0530*/  BAR.SYNC.DEFER_BLOCKING 0x0 ;  /* 0x0000000000007b1d */ /* 0x000fec0000010000 */
.L_x_16:
[----:B------:R-:W-:Y:S01]  /*0540*/  IMAD.MOV.U32 R15, RZ, RZ, R10 ;  /* 0x000000ffff0f7224 */ /* 0x000fe200078e000a */
[----:B------:R-:W-:Y:S06]  /*0550*/  @P1 BRA `(.L_x_17) ;  /* 0xfffffffc00b81947 */ /* 0x000fec000383ffff */
.L_x_15:
[----:B------:R-:W3:Y:S02]  /*0560*/  LDCU UR4, c[0x0][0x398] ;  /* 0x00007300ff0477ac */ /* 0x000ee40008000800 */
[----:B---3--:R-:W-:Y:S01]  /*0570*/  ISETP.GE.AND P0, PT, R4, UR4, PT ;  /* 0x0000000404007c0c */ /* 0x008fe2000bf06270 */
[----:B------:R-:W-:Y:S05]  /*0580*/  WARPSYNC.ALL ;  /* 0x0000000000007948 */ /* 0x000fea0003800000 */
[----:B------:R-:W-:Y:S07]  /*0590*/  BAR.SYNC.DEFER_BLOCKING 0x0 ;  /* 0x0000000000007b1d */ /* 0x000fee0000010000 */
[----:B------:R-:W-:Y:S05]  /*05a0*/  @P0 EXIT ;  /* 0x000000000000094d */ /* 0x000fea0003800000 */
[----:B------:R-:W3:Y:S01]  /*05b0*/  S2UR UR5, SR_CgaCtaId ;  /* 0x00000000000579c3 */ /* 0x000ee20000008800 */
[----:B------:R-:W-:Y:S02]  /*05c0*/  UMOV UR4, 0x400 ;  /* 0x0000040000047882 */ /* 0x000fe40000000000 */
[----:B---3--:R-:W-:-:S09]  /*05d0*/  ULEA UR4, UR5, UR4, 0x18 ;  /* 0x0000000405047291 */ /* 0x008fd2000f8ec0ff */
[----:B------:R-:W3:Y:S04]  /*05e0*/  LDS R3, [UR4+0x1000] ;  /* 0x00100004ff037984 */ /* 0x000ee80008000800 */
[----:B------:R-:W4:Y:S01]  /*05f0*/  LDS R0, [UR4] ;  /* 0x00000004ff007984 */ /* 0x000f220008000800 */
[----:B---3--:R-:W0:Y:S08]  /*0600*/  MUFU.RCP R6, R3 ;  /* 0x0000000300067308 */ /* 0x008e300000001000 */
[----:B----4-:R-:W3:Y:S01]  /*0610*/  FCHK P0, R0, R3 ;  /* 0x0000000300007302 */ /* 0x010ee20000000000 */
[----:B0-----:R-:W-:-:S04]  /*0620*/  FFMA R5, -R3, R6, 1 ;  /* 0x3f80000003057423 */ /* 0x001fc80000000106 */
[----:B------:R-:W-:-:S04]  /*0630*/  FFMA R5, R6, R5, R6 ;  /* 0x0000000506057223 */ /* 0x000fc80000000006 */
[----:B------:R-:W-:-:S04]  /*0640*/  FFMA R6, R0, R5, RZ ;  /* 0x0000000500067223 */ /* 0x000fc800000000ff */
[----:B-12---:R-:W-:-:S04]  /*0650*/  FFMA R7, -R3, R6, R0 ;  /* 0x0000000603077223 */ /* 0x006fc80000000100 */
[----:B------:R-:W-:Y:S01]  /*0660*/  FFMA R8, R5, R7, R6 ;  /* 0x0000000705087223 */ /* 0x000fe20000000006 */
[----:B---3--:R-:W-:Y:S06]  /*0670*/  @!P0 BRA `(.L_x_18) ;  /* 0x00000000000c8947 */ /* 0x008fec0003800000 */
[----:B------:R-:W-:-:S07]  /*0680*/  MOV R6, 0x6a0 ;  /* 0x000006a000067802 */ /* 0x000fce0000000f00 */
[----:B------:R-:W-:Y:S05]  /*0690*/  CALL.REL.NOINC `($__internal_1_$__cuda_sm3x_div_rn_noftz_f32_slowpath) ;  /* 0x0000000000207944 */ /* 0x000fea0003c00000 */
[----:B------:R-:W-:-:S07]  /*06a0*/  MOV R8, R0 ;  /* 0x0000000000087202 */ /* 0x000fce0000000f00 */
.L_x_18:
[----:B------:R-:W0:Y:S01]  /*06b0*/  LDC.64 R6, c[0x0][0x388] ;  /* 0x0000e200ff067b82 */ /* 0x000e220000000a00 */
[----:B------:R-:W1:Y:S01]  /*06c0*/  LDS R2, [R2] ;  /* 0x0000000002027984 */ /* 0x000e620000000800 */
[----:B0-----:R-:W-:-:S05]  /*06d0*/  IMAD.WIDE R4, R4, 0x4, R6 ;  /* 0x0000000404047825 */ /* 0x001fca00078e0206 */
[----:B------:R-:W1:Y:S02]  /*06e0*/  LDG.E R3, desc[UR6][R4.64] ;  /* 0x0000000604037981 */ /* 0x000e64000c1e1900 */
[----:B-1----:R-:W-:-:S05]  /*06f0*/  FFMA R3, R2, R8, R3 ;  /* 0x0000000802037223 */ /* 0x002fca0000000003 */
[----:B------:R-:W-:Y:S01]  /*0700*/  STG.E desc[UR6][R4.64], R3 ;  /* 0x0000000304007986 */ /* 0x000fe2000c101906 */
[----:B------:R-:W-:Y:S05]  /*0710*/  EXIT ;  /* 0x000000000000794d */ /* 0x000fea0003800000 */
        .weak           $__internal_1_$__cuda_sm3x_div_rn_noftz_f32_slowpath
        .type           $__internal_1_$__cuda_sm3x_div_rn_noftz_f32_slowpath,@function
        .size           $__internal_1_$__cuda_sm3x_div_rn_noftz_f32_slowpath,(.L_x_29 - $__internal_1_$__cuda_sm3x_div_rn_noftz_f32_slowpath)
$__internal_1_$__cuda_sm3x_div_rn_noftz_f32_slowpath:
[----:B------:R-:W-:Y:S01]  /*0720*/  SHF.R.U32.HI R7, RZ, 0x17, R3 ;  /* 0x00000017ff077819 */ /* 0x000fe20000011603 */
[--C-:B------:R-:W-:Y:S01]  /*0730*/  IMAD.MOV.U32 R8, RZ, RZ, R0.reuse ;  /* 0x000000ffff087224 */ /* 0x100fe200078e0000 */
[----:B------:R-:W-:Y:S02]  /*0740*/  SHF.R.U32.HI R5, RZ, 0x17, R0 ;  /* 0x00000017ff057819 */ /* 0x000fe40000011600 */
[----:B------:R-:W-:Y:S02]  /*0750*/  LOP3.LUT R7, R7, 0xff, RZ, 0xc0, !PT ;  /* 0x000000ff07077812 */ /* 0x000fe400078ec0ff */
[----:B------:R-:W-:Y:S02]  /*0760*/  LOP3.LUT R5, R5, 0xff, RZ, 0xc0, !PT ;  /* 0x000000ff05057812 */ /* 0x000fe400078ec0ff */
[----:B------:R-:W-:Y:S01]  /*0770*/  MOV R9, R3 ;  /* 0x0000000300097202 */ /* 0x000fe20000000f00 */
        /* <DEDUP_REMOVED lines=24> */
[----:B------:R-:W-:Y:S02]  /*0900*/  @P0 IMAD.MOV.U32 R10, RZ, RZ, RZ ;  /* 0x000000ffff0a0224 */ /* 0x000fe400078e00ff */
[----:B------:R-:W-:Y:S01]  /*0910*/  @!P0 FFMA R8, R0, 1.84467440737095516160e+19, RZ ;  /* 0x5f80000000088823 */ /* 0x000fe200000000ff */
[----:B------:R-:W-:Y:S02]  /*0920*/  @!P0 IMAD.MOV.U32 R10, RZ, RZ, -0x40 ;  /* 0xffffffc0ff0a8424 */ /* 0x000fe400078e00ff */
[----:B------:R-:W-:-:S03]  /*0930*/  @!P1 FFMA R9, R3, 1.84467440737095516160e+19, RZ ;  /* 0x5f80000003099823 */ /* 0x000fc600000000ff */
[----:B------:R-:W-:-:S07]  /*0940*/  @!P1 IADD3 R10, PT, PT, R10, 0x40, RZ ;  /* 0x000000400a0a9810 */ /* 0x000fce0007ffe0ff */
.L_x_19:
        /* <DEDUP_REMOVED lines=16> */
[----:B------:R-:W-:-:S04]  /*0a50*/  LOP3.LUT R3, R3, 0xff, RZ, 0xc0, !PT ;  /* 0x000000ff03037812 */ /* 0x000fc800078ec0ff */
[----:B------:R-:W-:-:S05]  /*0a60*/  IADD3 R7, PT, PT, R3, R5, RZ ;  /* 0x0000000503077210 */ /* 0x000fca0007ffe0ff */
        /* <DEDUP_REMOVED lines=10> */
[CC--:B------:R-:W-:Y:S01]  /*0b10*/  FFMA.RZ R3, R12.reuse, R8.reuse, R13 ;  /* 0x000000080c037223 */ /* 0x0c0fe2000000c00d */
[C---:B------:R-:W-:Y:S01]  /*0b20*/  VIADD R10, R7.reuse, 0x20 ;  /* 0x00000020070a7836 */ /* 0x040fe20000000000 */
[C---:B------:R-:W-:Y:S02]  /*0b30*/  ISETP.NE.AND P2, PT, R7.reuse, RZ, PT ;  /* 0x000000ff0700720c */ /* 0x040fe40003f45270 */
[----:B------:R-:W-:Y:S01]  /*0b40*/  ISETP.NE.AND P1, PT, R7, RZ, PT ;  /* 0x000000ff0700720c */ /* 0x000fe20003f25270 */
[----:B------:R-:W-:Y:S01]  /*0b50*/  IMAD.MOV R7, RZ, RZ, -R7 ;  /* 0x000000ffff077224 */ /* 0x000fe200078e0a07 */
[----:B------:R-:W-:Y:S01]  /*0b60*/  LOP3.LUT R5, R3, 0x7fffff, RZ, 0xc0, !PT ;  /* 0x007fffff03057812 */ /* 0x000fe200078ec0ff */
[CCC-:B------:R-:W-:Y:S01]  /*0b70*/  FFMA.RP R3, R12.reuse, R8.reuse, R13.reuse ;  /* 0x000000080c037223 */ /* 0x1c0fe2000000800d */
[----:B------:R-:W-:Y:S02]  /*0b80*/  FFMA.RM R8, R12, R8, R13 ;  /* 0x000000080c087223 */ /* 0x000fe4000000400d */
[----:B------:R-:W-:-:S03]  /*0b90*/  LOP3.LUT R5, R5, 0x800000, RZ, 0xfc, !PT ;  /* 0x0080000005057812 */ /* 0x000fc600078efcff */
        /* <DEDUP_REMOVED lines=9> */
[----:B------:R-:W-:-:S04]  /*0c30*/  LOP3.LUT R3, R3, R8, RZ, 0xc0, !PT ;  /* 0x0000000803037212 */ /* 0x000fc800078ec0ff */
[----:B------:R-:W-:-:S04]  /*0c40*/  IADD3 R3, PT, PT, R10, R3, RZ ;  /* 0x000000030a037210 */ /* 0x000fc80007ffe0ff */
[----:B------:R-:W-:Y:S01]  /*0c50*/  LOP3.LUT R0, R3, R0, RZ, 0xfc, !PT ;  /* 0x0000000003007212 */ /* 0x000fe200078efcff */
[----:B------:R-:W-:Y:S06]  /*0c60*/  BRA `(.L_x_26) ;  /* 0x0000000000347947 */ /* 0x000fec0003800000 */
.L_x_25:
[----:B------:R-:W-:-:S04]  /*0c70*/  LOP3.LUT R0, R0, 0x80000000, RZ, 0xc0, !PT ;  /* 0x8000000000007812 */ /* 0x000fc800078ec0ff */
[----:B------:R-:W-:Y:S01]  /*0c80*/  LOP3.LUT R0, R0, 0x7f800000, RZ, 0xfc, !PT ;  /* 0x7f80000000007812 */ /* 0x000fe200078efcff */
[----:B------:R-:W-:Y:S06]  /*0c90*/  BRA `(.L_x_26) ;  /* 0x0000000000287947 */ /* 0x000fec0003800000 */
.L_x_24:
[----:B------:R-:W-:Y:S01]  /*0ca0*/  IMAD R0, R5, 0x800000, R0 ;  /* 0x0080000005007824 */ /* 0x000fe200078e0200 */
[----:B------:R-:W-:Y:S06]  /*0cb0*/  BRA `(.L_x_26) ;  /* 0x0000000000207947 */ /* 0x000fec0003800000 */
.L_x_23:
[----:B------:R-:W-:-:S04]  /*0cc0*/  LOP3.LUT R0, R9, 0x80000000, R8, 0x48, !PT ;  /* 0x8000000009007812 */ /* 0x000fc800078e4808 */
[----:B------:R-:W-:Y:S01]  /*0cd0*/  LOP3.LUT R0, R0, 0x7f800000, RZ, 0xfc, !PT ;  /* 0x7f80000000007812 */ /* 0x000fe200078efcff */
[----:B------:R-:W-:Y:S06]  /*0ce0*/  BRA `(.L_x_26) ;  /* 0x0000000000147947 */ /* 0x000fec0003800000 */
.L_x_22:
[----:B------:R-:W-:Y:S01]  /*0cf0*/  LOP3.LUT R0, R9, 0x80000000, R8, 0x48, !PT ;  /* 0x8000000009007812 */ /* 0x000fe200078e4808 */
[----:B------:R-:W-:Y:S06]  /*0d00*/  BRA `(.L_x_26) ;  /* 0x00000000000c7947 */ /* 0x000fec0003800000 */
.L_x_21:
[----:B------:R-:W0:Y:S01]  /*0d10*/  MUFU.RSQ R0, -QNAN ;  /* 0xffc0000000007908 */ /* 0x000e220000001400 */
[----:B------:R-:W-:Y:S05]  /*0d20*/  BRA `(.L_x_26) ;  /* 0x0000000000047947 */ /* 0x000fea0003800000 */
.L_x_20:
[----:B------:R-:W-:-:S07]  /*0d30*/  FADD.FTZ R0, R0, R3 ;  /* 0x0000000300007221 */ /* 0x000fce0000010000 */
.L_x_26:
[----:B------:R-:W-:-:S04]  /*0d40*/  IMAD.MOV.U32 R7, RZ, RZ, 0x0 ;  /* 0x00000000ff077424 */ /* 0x000fc800078e00ff */
[----:B0-----:R-:W-:Y:S05]  /*0d50*/  RET.REL.NODEC R6 `(_Z17cg_variable_startPfS_S_i) ;  /* 0xfffffff006a87950 */ /* 0x001fea0003c3ffff */
.L_x_27:
        /* <DEDUP_REMOVED lines=10> */
.L_x_29:


//--------------------- .nv.shared._Z13cg_zero_startPfS_S_i --------------------------
	.section	.nv.shared._Z13cg_zero_startPfS_S_i,"aw",@nobits
	.sectionflags	@""
	.align	4
.nv.shared._Z13cg_zero_startPfS_S_i:
	.zero		9216


//--------------------- .nv.shared.reserved.0     --------------------------
	.section	.nv.shared.reserved.0,"aw",@nobits
	.weak		__nv_reservedSMEM_offset_0_alias
	.size		__nv_reservedSMEM_offset_0_alias, 0, 64
	.other		__nv_reservedSMEM_offset_0_alias,@"STO_CUDA_RESERVED_SHARED STV_DEFAULT"
__nv_reservedSMEM_offset_0_alias:
	.zero		0
	.zero		64


//--------------------- .nv.shared._Z17cg_variable_startPfS_S_i --------------------------
	.section	.nv.shared._Z17cg_variable_startPfS_S_i,"aw",@nobits
	.sectionflags	@""
	.align	4
.nv.shared._Z17cg_variable_startPfS_S_i:
	.zero		13312


//--------------------- .nv.constant0._Z13cg_zero_startPfS_S_i --------------------------
	.section	.nv.constant0._Z13cg_zero_startPfS_S_i,"a",@progbits
	.sectionflags	@""
	.align	4
.nv.constant0._Z13cg_zero_startPfS_S_i:
	.zero		924


//--------------------- .nv.constant0._Z17cg_variable_startPfS_S_i --------------------------
	.section	.nv.constant0._Z17cg_variable_startPfS_S_i,"a",@progbits
	.sectionflags	@""
	.align	4
.nv.constant0._Z17cg_variable_startPfS_S_i:
	.zero		924


//--------------------- SYMBOLS --------------------------

	.type		.nv.reservedSmem.offset0,@object
	.size		.nv.reservedSmem.offset0,0x4
	.type		.nv.reservedSmem.cap,@object
	.size		.nv.reservedSmem.cap,0x4
